	.headerflags	@"EF_CUDA_TEXMODE_UNIFIED EF_CUDA_64BIT_ADDRESS EF_CUDA_ACCELERATORS EF_CUDA_SM90 EF_CUDA_VIRTUAL_SM(EF_CUDA_SM90)"
	.elftype	@"ET_EXEC"


//--------------------- .nv.info                  --------------------------
	.section	.nv.info,"",@"SHT_CUDA_INFO"
	.align	4


	//----- nvinfo : EIATTR_REGCOUNT
	.align		4
        /*0000*/ 	.byte	0x04, 0x2f
        /*0002*/ 	.short	(.L_1 - .L_0)
	.align		4
.L_0:
        /*0004*/ 	.word	index@(triton_poi_fused_cat_21)
        /*0008*/ 	.word	0x00000024


	//----- nvinfo : EIATTR_MIN_STACK_SIZE
	.align		4
.L_1:
        /*000c*/ 	.byte	0x04, 0x12
        /*000e*/ 	.short	(.L_3 - .L_2)
	.align		4
.L_2:
        /*0010*/ 	.word	index@(triton_poi_fused_cat_21)
        /*0014*/ 	.word	0x00000000


	//----- nvinfo : EIATTR_FRAME_SIZE
	.align		4
.L_3:
        /*0018*/ 	.byte	0x04, 0x11
        /*001a*/ 	.short	(.L_5 - .L_4)
	.align		4
.L_4:
        /*001c*/ 	.word	index@(triton_poi_fused_cat_21)
        /*0020*/ 	.word	0x00000000


	//----- nvinfo : EIATTR_MIN_STACK_SIZE
	.align		4
.L_5:
        /*0024*/ 	.byte	0x04, 0x12
        /*0026*/ 	.short	(.L_7 - .L_6)
	.align		4
.L_6:
        /*0028*/ 	.word	index@(triton_poi_fused_cat_21)
        /*002c*/ 	.word	0x00000000
.L_7:


//--------------------- .nv.info.triton_poi_fused_cat_21 --------------------------
	.section	.nv.info.triton_poi_fused_cat_21,"",@"SHT_CUDA_INFO"
	.sectionflags	@""
	.align	4


	//----- nvinfo : EIATTR_CUDA_API_VERSION
	.align		4
        /*0000*/ 	.byte	0x04, 0x37
        /*0002*/ 	.short	(.L_9 - .L_8)
.L_8:
        /*0004*/ 	.word	0x0000007c


	//----- nvinfo : EIATTR_KPARAM_INFO
	.align		4
.L_9:
        /*0008*/ 	.byte	0x04, 0x17
        /*000a*/ 	.short	(.L_11 - .L_10)
.L_10:
        /*000c*/ 	.word	0x00000000
        /*0010*/ 	.short	0x0005
        /*0012*/ 	.short	0x0028
        /*0014*/ 	.byte	0x00, 0xf0, 0x11, 0x00


	//----- nvinfo : EIATTR_KPARAM_INFO
	.align		4
.L_11:
        /*0018*/ 	.byte	0x04, 0x17
        /*001a*/ 	.short	(.L_13 - .L_12)
.L_12:
        /*001c*/ 	.word	0x00000000
        /*0020*/ 	.short	0x0004
        /*0022*/ 	.short	0x0020
        /*0024*/ 	.byte	0x00, 0xf4, 0x21, 0x00


	//----- nvinfo : EIATTR_KPARAM_INFO
	.align		4
.L_13:
        /*0028*/ 	.byte	0x04, 0x17
        /*002a*/ 	.short	(.L_15 - .L_14)
.L_14:
        /*002c*/ 	.word	0x00000000
        /*0030*/ 	.short	0x0003
        /*0032*/ 	.short	0x0018
        /*0034*/ 	.byte	0x00, 0xf4, 0x21, 0x00


	//----- nvinfo : EIATTR_KPARAM_INFO
	.align		4
.L_15:
        /*0038*/ 	.byte	0x04, 0x17
        /*003a*/ 	.short	(.L_17 - .L_16)
.L_16:
        /*003c*/ 	.word	0x00000000
        /*0040*/ 	.short	0x0002
        /*0042*/ 	.short	0x0010
        /*0044*/ 	.byte	0x00, 0xf4, 0x21, 0x00


	//----- nvinfo : EIATTR_KPARAM_INFO
	.align		4
.L_17:
        /*0048*/ 	.byte	0x04, 0x17
        /*004a*/ 	.short	(.L_19 - .L_18)
.L_18:
        /*004c*/ 	.word	0x00000000
        /*0050*/ 	.short	0x0001
        /*0052*/ 	.short	0x0008
        /*0054*/ 	.byte	0x00, 0xf4, 0x21, 0x00


	//----- nvinfo : EIATTR_KPARAM_INFO
	.align		4
.L_19:
        /*0058*/ 	.byte	0x04, 0x17
        /*005a*/ 	.short	(.L_21 - .L_20)
.L_20:
        /*005c*/ 	.word	0x00000000
        /*0060*/ 	.short	0x0000
        /*0062*/ 	.short	0x0000
        /*0064*/ 	.byte	0x00, 0xf4, 0x21, 0x00


	//----- nvinfo : EIATTR_SPARSE_MMA_MASK
	.align		4
.L_21:
        /*0068*/ 	.byte	0x03, 0x50
        /*006a*/ 	.short	0x0000


	//----- nvinfo : EIATTR_MAXREG_COUNT
	.align		4
        /*006c*/ 	.byte	0x03, 0x1b
        /*006e*/ 	.short	0x00ff


	//----- nvinfo : EIATTR_EXIT_INSTR_OFFSETS
	.align		4
        /*0070*/ 	.byte	0x04, 0x1c
        /*0072*/ 	.short	(.L_23 - .L_22)


	//   ....[0]....
.L_22:
        /*0074*/ 	.word	0x00000a00


	//----- nvinfo : EIATTR_REQNTID
	.align		4
.L_23:
        /*0078*/ 	.byte	0x04, 0x10
        /*007a*/ 	.short	(.L_25 - .L_24)
.L_24:
        /*007c*/ 	.word	0x00000080
        /*0080*/ 	.word	0x00000001
        /*0084*/ 	.word	0x00000001


	//----- nvinfo : EIATTR_CBANK_PARAM_SIZE
	.align		4
.L_25:
        /*0088*/ 	.byte	0x03, 0x19
        /*008a*/ 	.short	0x002c


	//----- nvinfo : EIATTR_PARAM_CBANK
	.align		4
        /*008c*/ 	.byte	0x04, 0x0a
        /*008e*/ 	.short	(.L_27 - .L_26)
	.align		4
.L_26:
        /*0090*/ 	.word	index@(.nv.constant0.triton_poi_fused_cat_21)
        /*0094*/ 	.short	0x0210
        /*0096*/ 	.short	0x002c


	//----- nvinfo : EIATTR_SW_WAR
	.align		4
.L_27:
        /*0098*/ 	.byte	0x04, 0x36
        /*009a*/ 	.short	(.L_29 - .L_28)
.L_28:
        /*009c*/ 	.word	0x00000008
.L_29:


//--------------------- .nv.callgraph             --------------------------
	.section	.nv.callgraph,"",@"SHT_CUDA_CALLGRAPH"
	.align	4
	.sectionentsize	8
	.align		4
        /*0000*/ 	.word	0x00000000
	.align		4
        /*0004*/ 	.word	0xffffffff
	.align		4
        /*0008*/ 	.word	0x00000000
	.align		4
        /*000c*/ 	.word	0xfffffffe
	.align		4
        /*0010*/ 	.word	0x00000000
	.align		4
        /*0014*/ 	.word	0xfffffffd
	.align		4
        /*0018*/ 	.word	0x00000000
	.align		4
        /*001c*/ 	.word	0xfffffffc


//--------------------- .text.triton_poi_fused_cat_21 --------------------------
	.section	.text.triton_poi_fused_cat_21,"ax",@progbits
	.align	128
        .global         triton_poi_fused_cat_21
        .type           triton_poi_fused_cat_21,@function
        .size           triton_poi_fused_cat_21,(.L_x_1 - triton_poi_fused_cat_21)
        .other          triton_poi_fused_cat_21,@"STO_CUDA_ENTRY STV_DEFAULT"
triton_poi_fused_cat_21:
.text.triton_poi_fused_cat_21:
[----:B------:R-:W-:Y:S01]  /*0000*/  LDC R1, c[0x0][0x28] ;  /* 0x00000a00ff017b82 */ /* 0x000fe20000000800 */
[----:B------:R-:W1:Y:S07]  /*0010*/  S2R R0, SR_TID.X ;  /* 0x0000000000007919 */ /* 0x000e6e0000002100 */
[----:B------:R-:W2:Y:S01]  /*0020*/  LDC.64 R8, c[0x0][0x210] ;  /* 0x00008400ff087b82 */ /* 0x000ea20000000a00 */
[----:B------:R-:W-:Y:S02]  /*0030*/  CS2R R12, SRZ ;  /* 0x00000000000c7805 */ /* 0x000fe4000001ff00 */
[----:B------:R-:W-:Y:S01]  /*0040*/  CS2R R14, SRZ ;  /* 0x00000000000e7805 */ /* 0x000fe2000001ff00 */
[----:B------:R-:W3:Y:S01]  /*0050*/  S2R R3, SR_CTAID.X ;  /* 0x0000000000037919 */ /* 0x000ee20000002500 */
[----:B------:R-:W-:-:S03]  /*0060*/  ULDC.64 UR4, c[0x0][0x208] ;  /* 0x0000820000047ab9 */ /* 0x000fc60000000a00 */
[----:B------:R-:W4:Y:S01]  /*0070*/  LDC.64 R10, c[0x0][0x218] ;  /* 0x00008600ff0a7b82 */ /* 0x000f220000000a00 */
[----:B------:R-:W-:Y:S01]  /*0080*/  IMAD.MOV.U32 R20, RZ, RZ, RZ ;  /* 0x000000ffff147224 */ /* 0x000fe200078e00ff */
[----:B------:R-:W-:Y:S01]  /*0090*/  CS2R R26, SRZ ;  /* 0x00000000001a7805 */ /* 0x000fe2000001ff00 */
[----:B------:R-:W-:Y:S01]  /*00a0*/  IMAD.MOV.U32 R25, RZ, RZ, RZ ;  /* 0x000000ffff197224 */ /* 0x000fe200078e00ff */
[----:B------:R-:W-:Y:S01]  /*00b0*/  ULDC.64 UR6, c[0x0][0x220] ;  /* 0x0000880000067ab9 */ /* 0x000fe20000000a00 */
[----:B------:R-:W-:Y:S01]  /*00c0*/  ULDC.64 UR8, c[0x0][0x228] ;  /* 0x00008a0000087ab9 */ /* 0x000fe20000000a00 */
[----:B-1----:R-:W-:Y:S01]  /*00d0*/  IMAD.SHL.U32 R0, R0, 0x4, RZ ;  /* 0x0000000400007824 */ /* 0x002fe200078e00ff */
[----:B---3--:R-:W-:-:S04]  /*00e0*/  SHF.R.S32.HI R16, RZ, 0x15, R3 ;  /* 0x00000015ff107819 */ /* 0x008fc80000011403 */
[----:B------:R-:W-:Y:S02]  /*00f0*/  LOP3.LUT R0, R0, 0x1fc, RZ, 0xc0, !PT ;  /* 0x000001fc00007812 */ /* 0x000fe400078ec0ff */
[----:B------:R-:W-:-:S03]  /*0100*/  SGXT R16, R16, 0x1 ;  /* 0x000000011010781a */ /* 0x000fc60000000200 */
[----:B------:R-:W-:-:S04]  /*0110*/  IMAD R0, R3, 0x400, R0 ;  /* 0x0000040003007824 */ /* 0x000fc800078e0200 */
[----:B------:R-:W-:Y:S01]  /*0120*/  IMAD.HI R6, R0, 0x2aaaaaab, RZ ;  /* 0x2aaaaaab00067827 */ /* 0x000fe200078e02ff */
[----:B------:R-:W-:-:S04]  /*0130*/  LEA.HI R2, R16, R0, RZ, 0xa ;  /* 0x0000000010027211 */ /* 0x000fc800078f50ff */
[----:B------:R-:W-:Y:S02]  /*0140*/  SHF.R.S32.HI R22, RZ, 0xa, R2 ;  /* 0x0000000aff167819 */ /* 0x000fe40000011402 */
[----:B------:R-:W-:-:S03]  /*0150*/  SHF.R.U32.HI R7, RZ, 0x1f, R6 ;  /* 0x0000001fff077819 */ /* 0x000fc60000011606 */
[----:B------:R-:W-:-:S05]  /*0160*/  IMAD.HI R3, R22, 0x2aaaaaab, RZ ;  /* 0x2aaaaaab16037827 */ /* 0x000fca00078e02ff */
[----:B------:R-:W-:-:S04]  /*0170*/  SHF.R.U32.HI R4, RZ, 0x1f, R3 ;  /* 0x0000001fff047819 */ /* 0x000fc80000011603 */
[----:B------:R-:W-:Y:S02]  /*0180*/  LEA.HI R5, R3, R4, RZ, 0x1c ;  /* 0x0000000403057211 */ /* 0x000fe400078fe0ff */
[----:B------:R-:W-:Y:S02]  /*0190*/  LEA.HI.SX32 R3, R6, R7, 0x12 ;  /* 0x0000000706037211 */ /* 0x000fe400078f92ff */
[----:B------:R-:W-:Y:S01]  /*01a0*/  CS2R R6, SRZ ;  /* 0x0000000000067805 */ /* 0x000fe2000001ff00 */
[----:B------:R-:W-:Y:S02]  /*01b0*/  IMAD R22, R5, -0x60, R22 ;  /* 0xffffffa005167824 */ /* 0x000fe400078e0216 */
[----:B------:R-:W-:-:S03]  /*01c0*/  IMAD R4, R3, -0x18000, R0 ;  /* 0xfffe800003047824 */ /* 0x000fc600078e0200 */
[C---:B------:R-:W-:Y:S01]  /*01d0*/  ISETP.GE.AND P1, PT, R22.reuse, 0x20, PT ;  /* 0x000000201600780c */ /* 0x040fe20003f26270 */
[----:B------:R-:W-:Y:S02]  /*01e0*/  IMAD R19, R3, 0x8000, R4 ;  /* 0x0000800003137824 */ /* 0x000fe400078e0204 */
[----:B----4-:R-:W-:-:S04]  /*01f0*/  IMAD.WIDE R4, R22, 0x4, R10 ;  /* 0x0000000416047825 */ /* 0x010fc800078e020a */
[----:B--2---:R-:W-:-:S06]  /*0200*/  IMAD.WIDE R18, R19, 0x4, R8 ;  /* 0x0000000413127825 */ /* 0x004fcc00078e0208 */
[----:B------:R1:W2:Y:S04]  /*0210*/  @!P1 LDG.E.128 R12, desc[UR4][R18.64] ;  /* 0x00000004120c9981 */ /* 0x0002a8000c1e1d00 */
[----:B------:R-:W3:Y:S04]  /*0220*/  @!P1 LDG.E.EL R7, desc[UR4][R4.64] ;  /* 0x0000000404079981 */ /* 0x000ee8000c2e1900 */
[----:B------:R-:W4:Y:S01]  /*0230*/  @!P1 LDG.E.EL R6, desc[UR4][R4.64] ;  /* 0x0000000404069981 */ /* 0x000f22000c2e1900 */
[----:B------:R-:W-:-:S03]  /*0240*/  VIADD R17, R0, 0x200 ;  /* 0x0000020000117836 */ /* 0x000fc60000000000 */
[----:B------:R-:W5:Y:S01]  /*0250*/  @!P1 LDG.E.EL R20, desc[UR4][R4.64] ;  /* 0x0000000404149981 */ /* 0x000f62000c2e1900 */
[----:B-1----:R-:W-:Y:S01]  /*0260*/  LOP3.LUT R19, R2, 0xfffffc00, RZ, 0xc0, !PT ;  /* 0xfffffc0002137812 */ /* 0x002fe200078ec0ff */
[----:B------:R-:W-:Y:S01]  /*0270*/  IMAD.HI R24, R17, 0x2aaaaaab, RZ ;  /* 0x2aaaaaab11187827 */ /* 0x000fe200078e02ff */
[----:B------:R-:W-:-:S03]  /*0280*/  LEA.HI R16, R16, R17, RZ, 0xa ;  /* 0x0000001110107211 */ /* 0x000fc600078f50ff */
[----:B------:R-:W-:Y:S01]  /*0290*/  IMAD.IADD R18, R0, 0x1, -R19 ;  /* 0x0000000100127824 */ /* 0x000fe200078e0a13 */
[----:B------:R-:W-:Y:S02]  /*02a0*/  SHF.R.S32.HI R28, RZ, 0xa, R16 ;  /* 0x0000000aff1c7819 */ /* 0x000fe40000011410 */
[----:B------:R-:W-:Y:S01]  /*02b0*/  LOP3.LUT R16, R16, 0xfffffc00, RZ, 0xc0, !PT ;  /* 0xfffffc0010107812 */ /* 0x000fe200078ec0ff */
[----:B------:R-:W-:Y:S01]  /*02c0*/  IMAD R3, R3, 0x8000, R18 ;  /* 0x0000800003037824 */ /* 0x000fe200078e0212 */
[----:B------:R-:W-:Y:S01]  /*02d0*/  SHF.R.U32.HI R23, RZ, 0x1f, R24 ;  /* 0x0000001fff177819 */ /* 0x000fe20000011618 */
[----:B------:R-:W-:-:S03]  /*02e0*/  IMAD.HI R21, R28, 0x2aaaaaab, RZ ;  /* 0x2aaaaaab1c157827 */ /* 0x000fc600078e02ff */
[----:B------:R-:W-:Y:S01]  /*02f0*/  LEA.HI.SX32 R24, R24, R23, 0x12 ;  /* 0x0000001718187211 */ /* 0x000fe200078f92ff */
[----:B------:R-:W-:Y:S01]  /*0300*/  IMAD.IADD R19, R17, 0x1, -R16 ;  /* 0x0000000111137824 */ /* 0x000fe200078e0a10 */
[----:B------:R-:W-:Y:S01]  /*0310*/  SHF.R.U32.HI R2, RZ, 0x1f, R21 ;  /* 0x0000001fff027819 */ /* 0x000fe20000011615 */
[----:B------:R-:W-:Y:S01]  /*0320*/  IMAD.SHL.U32 R16, R22, 0x400, RZ ;  /* 0x0000040016107824 */ /* 0x000fe200078e00ff */
[----:B------:R-:W-:Y:S01]  /*0330*/  SHF.R.S32.HI R23, RZ, 0x1f, R3 ;  /* 0x0000001fff177819 */ /* 0x000fe20000011403 */
[----:B------:R-:W-:Y:S01]  /*0340*/  IMAD R17, R24, -0x18000, R17 ;  /* 0xfffe800018117824 */ /* 0x000fe200078e0211 */
[----:B------:R-:W-:Y:S02]  /*0350*/  LEA.HI R21, R21, R2, RZ, 0x1c ;  /* 0x0000000215157211 */ /* 0x000fe400078fe0ff */
[----:B------:R-:W-:Y:S01]  /*0360*/  LOP3.LUT R2, R22, 0xffffffe0, RZ, 0xc0, !PT ;  /* 0xffffffe016027812 */ /* 0x000fe200078ec0ff */
[----:B------:R-:W-:Y:S01]  /*0370*/  IMAD R17, R24, 0x8000, R17 ;  /* 0x0000800018117824 */ /* 0x000fe200078e0211 */
[----:B------:R-:W-:Y:S01]  /*0380*/  IADD3 R3, P2, R16, R3, RZ ;  /* 0x0000000310037210 */ /* 0x000fe20007f5e0ff */
[----:B------:R-:W-:Y:S01]  /*0390*/  IMAD R28, R21, -0x60, R28 ;  /* 0xffffffa0151c7824 */ /* 0x000fe200078e021c */
[----:B------:R-:W-:Y:S01]  /*03a0*/  ISETP.NE.AND P6, PT, R2, 0x20, PT ;  /* 0x000000200200780c */ /* 0x000fe20003fc5270 */
[----:B------:R-:W-:Y:S01]  /*03b0*/  IMAD.MOV.U32 R21, RZ, RZ, RZ ;  /* 0x000000ffff157224 */ /* 0x000fe200078e00ff */
[----:B------:R-:W-:Y:S01]  /*03c0*/  LEA.HI.X.SX32 R16, R16, R23, 0x1, P2 ;  /* 0x0000001710107211 */ /* 0x000fe200010f0eff */
[----:B------:R-:W-:Y:S01]  /*03d0*/  IMAD.WIDE R8, R17, 0x4, R8 ;  /* 0x0000000411087825 */ /* 0x000fe200078e0208 */
[----:B------:R-:W-:-:S03]  /*03e0*/  ISETP.GE.AND P0, PT, R28, 0x20, PT ;  /* 0x000000201c00780c */ /* 0x000fc60003f06270 */
[----:B------:R-:W-:Y:S01]  /*03f0*/  IMAD.MOV.U32 R2, RZ, RZ, RZ ;  /* 0x000000ffff027224 */ /* 0x000fe200078e00ff */
[----:B------:R1:W5:Y:S01]  /*0400*/  @!P1 LDG.E.EL R21, desc[UR4][R4.64] ;  /* 0x0000000404159981 */ /* 0x000362000c2e1900 */
[----:B------:R-:W-:-:S04]  /*0410*/  IMAD.WIDE R10, R28, 0x4, R10 ;  /* 0x000000041c0a7825 */ /* 0x000fc800078e020a */
[----:B------:R-:W-:Y:S02]  /*0420*/  IMAD.SHL.U32 R23, R3, 0x4, RZ ;  /* 0x0000000403177824 */ /* 0x000fe400078e00ff */
[----:B------:R-:W-:Y:S02]  /*0430*/  IMAD R24, R24, 0x8000, R19 ;  /* 0x0000800018187824 */ /* 0x000fe400078e0213 */
[----:B------:R-:W5:Y:S04]  /*0440*/  @!P0 LDG.E.EL R27, desc[UR4][R10.64] ;  /* 0x000000040a1b8981 */ /* 0x000f68000c2e1900 */
[----:B------:R-:W5:Y:S04]  /*0450*/  @!P0 LDG.E.EL R26, desc[UR4][R10.64] ;  /* 0x000000040a1a8981 */ /* 0x000f68000c2e1900 */
[----:B------:R-:W5:Y:S04]  /*0460*/  @!P0 LDG.E.EL R25, desc[UR4][R10.64] ;  /* 0x000000040a198981 */ /* 0x000f68000c2e1900 */
[----:B------:R1:W5:Y:S02]  /*0470*/  @!P0 LDG.E.EL R2, desc[UR4][R10.64] ;  /* 0x000000040a028981 */ /* 0x000364000c2e1900 */
[----:B-1----:R-:W-:-:S02]  /*0480*/  CS2R R4, SRZ ;  /* 0x0000000000047805 */ /* 0x002fc4000001ff00 */
[----:B------:R-:W-:Y:S02]  /*0490*/  ISETP.GE.AND P3, PT, R22, 0x40, PT ;  /* 0x000000401600780c */ /* 0x000fe40003f66270 */
[----:B------:R-:W-:Y:S02]  /*04a0*/  IADD3 R10, P2, R23, UR6, RZ ;  /* 0x00000006170a7c10 */ /* 0x000fe4000ff5e0ff */
[----:B--2---:R-:W-:Y:S02]  /*04b0*/  SEL R12, R12, RZ, !P1 ;  /* 0x000000ff0c0c7207 */ /* 0x004fe40004800000 */
[----:B------:R-:W-:Y:S02]  /*04c0*/  SEL R17, R13, RZ, !P1 ;  /* 0x000000ff0d117207 */ /* 0x000fe40004800000 */
[----:B---3--:R-:W-:Y:S02]  /*04d0*/  SEL R7, R7, RZ, !P1 ;  /* 0x000000ff07077207 */ /* 0x008fe40004800000 */
[----:B------:R-:W-:-:S02]  /*04e0*/  SHF.L.U64.HI R13, R3, 0x2, R16 ;  /* 0x00000002030d7819 */ /* 0x000fc40000010210 */
[----:B----4-:R-:W-:Y:S01]  /*04f0*/  SEL R18, R6, RZ, !P1 ;  /* 0x000000ff06127207 */ /* 0x010fe20004800000 */
[----:B------:R-:W-:Y:S01]  /*0500*/  FADD R12, R12, R7 ;  /* 0x000000070c0c7221 */ /* 0x000fe20000000000 */
[----:B------:R-:W-:Y:S02]  /*0510*/  IADD3.X R11, R13, UR7, RZ, P2, !PT ;  /* 0x000000070d0b7c10 */ /* 0x000fe400097fe4ff */
[----:B------:R-:W-:Y:S02]  /*0520*/  CS2R R6, SRZ ;  /* 0x0000000000067805 */ /* 0x000fe4000001ff00 */
[----:B------:R-:W-:Y:S01]  /*0530*/  ISETP.GT.AND P2, PT, R22, 0x3f, PT ;  /* 0x0000003f1600780c */ /* 0x000fe20003f44270 */
[----:B------:R-:W-:Y:S01]  /*0540*/  FADD R3, R17, R18 ;  /* 0x0000001211037221 */ /* 0x000fe20000000000 */
[----:B------:R-:W-:Y:S02]  /*0550*/  CS2R R16, SRZ ;  /* 0x0000000000107805 */ /* 0x000fe4000001ff00 */
[----:B------:R-:W-:-:S02]  /*0560*/  CS2R R18, SRZ ;  /* 0x0000000000127805 */ /* 0x000fc4000001ff00 */
[----:B------:R-:W-:Y:S01]  /*0570*/  IADD3 R22, P4, R23, UR8, RZ ;  /* 0x0000000817167c10 */ /* 0x000fe2000ff9e0ff */
[----:B------:R1:W2:Y:S04]  /*0580*/  @!P0 LDG.E.128 R4, desc[UR4][R8.64] ;  /* 0x0000000408048981 */ /* 0x0002a8000c1e1d00 */
[----:B------:R3:W4:Y:S01]  /*0590*/  @!P6 LDG.E.128 R16, desc[UR4][R10.64+-0x20000] ;  /* 0xfe0000040a10e981 */ /* 0x000722000c1e1d00 */
[----:B------:R-:W-:Y:S02]  /*05a0*/  IADD3.X R23, R13, UR9, RZ, P4, !PT ;  /* 0x000000090d177c10 */ /* 0x000fe4000a7fe4ff */
[----:B-1----:R-:W-:Y:S02]  /*05b0*/  CS2R R8, SRZ ;  /* 0x0000000000087805 */ /* 0x002fe4000001ff00 */
[----:B---3--:R-:W-:-:S06]  /*05c0*/  CS2R R10, SRZ ;  /* 0x00000000000a7805 */ /* 0x008fcc000001ff00 */
[----:B------:R1:W3:Y:S01]  /*05d0*/  @P2 LDG.E.128 R8, desc[UR4][R22.64+-0x40000] ;  /* 0xfc00000416082981 */ /* 0x0002e2000c1e1d00 */
[----:B------:R-:W-:Y:S02]  /*05e0*/  SEL R14, R14, RZ, !P1 ;  /* 0x000000ff0e0e7207 */ /* 0x000fe40004800000 */
[----:B-----5:R-:W-:Y:S01]  /*05f0*/  SEL R29, R20, RZ, !P1 ;  /* 0x000000ff141d7207 */ /* 0x020fe20004800000 */
[----:B------:R-:W-:-:S04]  /*0600*/  IMAD.SHL.U32 R13, R28, 0x400, RZ ;  /* 0x000004001c0d7824 */ /* 0x000fc800078e00ff */
[----:B------:R-:W-:Y:S01]  /*0610*/  FADD R20, R14, R29 ;  /* 0x0000001d0e147221 */ /* 0x000fe20000000000 */
[----:B------:R-:W-:Y:S02]  /*0620*/  SHF.R.S32.HI R14, RZ, 0x1f, R24 ;  /* 0x0000001fff0e7819 */ /* 0x000fe40000011418 */
[----:B------:R-:W-:Y:S02]  /*0630*/  IADD3 R24, P4, R13, R24, RZ ;  /* 0x000000180d187210 */ /* 0x000fe40007f9e0ff */
[----:B------:R-:W-:Y:S02]  /*0640*/  SEL R15, R15, RZ, !P1 ;  /* 0x000000ff0f0f7207 */ /* 0x000fe40004800000 */
[----:B------:R-:W-:Y:S02]  /*0650*/  LEA.HI.X.SX32 R13, R13, R14, 0x1, P4 ;  /* 0x0000000e0d0d7211 */ /* 0x000fe400020f0eff */
[----:B------:R-:W-:Y:S02]  /*0660*/  SEL R30, R21, RZ, !P1 ;  /* 0x000000ff151e7207 */ /* 0x000fe40004800000 */
[C---:B------:R-:W-:Y:S01]  /*0670*/  SHF.L.U64.HI R14, R24.reuse, 0x2, R13 ;  /* 0x00000002180e7819 */ /* 0x040fe2000001020d */
[----:B------:R-:W-:-:S02]  /*0680*/  IMAD.SHL.U32 R24, R24, 0x4, RZ ;  /* 0x0000000418187824 */ /* 0x000fc400078e00ff */
[----:B------:R-:W-:Y:S01]  /*0690*/  FADD R21, R15, R30 ;  /* 0x0000001e0f157221 */ /* 0x000fe20000000000 */
[C---:B------:R-:W-:Y:S02]  /*06a0*/  LOP3.LUT R15, R28.reuse, 0xffffffe0, RZ, 0xc0, !PT ;  /* 0xffffffe01c0f7812 */ /* 0x040fe400078ec0ff */
[----:B------:R-:W-:Y:S02]  /*06b0*/  IADD3 R32, P4, R24, UR6, RZ ;  /* 0x0000000618207c10 */ /* 0x000fe4000ff9e0ff */
[----:B------:R-:W-:Y:S02]  /*06c0*/  IADD3 R30, P5, R24, UR8, RZ ;  /* 0x00000008181e7c10 */ /* 0x000fe4000ffbe0ff */
[----:B------:R-:W-:Y:S02]  /*06d0*/  IADD3.X R33, R14, UR7, RZ, P4, !PT ;  /* 0x000000070e217c10 */ /* 0x000fe4000a7fe4ff */
[----:B------:R-:W-:Y:S02]  /*06e0*/  ISETP.GT.AND P4, PT, R28, 0x3f, PT ;  /* 0x0000003f1c00780c */ /* 0x000fe40003f84270 */
[----:B------:R-:W-:-:S02]  /*06f0*/  IADD3.X R31, R14, UR9, RZ, P5, !PT ;  /* 0x000000090e1f7c10 */ /* 0x000fc4000affe4ff */
[----:B----4-:R-:W-:Y:S02]  /*0700*/  SEL R13, R16, RZ, !P6 ;  /* 0x000000ff100d7207 */ /* 0x010fe40007000000 */
[----:B-1----:R-:W-:Y:S02]  /*0710*/  SEL R22, R17, RZ, !P6 ;  /* 0x000000ff11167207 */ /* 0x002fe40007000000 */
[----:B------:R-:W-:Y:S02]  /*0720*/  SEL R23, R18, RZ, !P6 ;  /* 0x000000ff12177207 */ /* 0x000fe40007000000 */
[----:B------:R-:W-:Y:S02]  /*0730*/  SEL R24, R19, RZ, !P6 ;  /* 0x000000ff13187207 */ /* 0x000fe40007000000 */
[----:B------:R-:W-:Y:S02]  /*0740*/  ISETP.NE.AND P6, PT, R15, 0x20, PT ;  /* 0x000000200f00780c */ /* 0x000fe40003fc5270 */
[----:B------:R-:W-:-:S02]  /*0750*/  CS2R R14, SRZ ;  /* 0x00000000000e7805 */ /* 0x000fc4000001ff00 */
[----:B------:R-:W-:Y:S02]  /*0760*/  CS2R R16, SRZ ;  /* 0x0000000000107805 */ /* 0x000fe4000001ff00 */
[----:B---3--:R-:W-:Y:S02]  /*0770*/  SEL R8, R8, RZ, P2 ;  /* 0x000000ff08087207 */ /* 0x008fe40001000000 */
[----:B------:R-:W-:Y:S02]  /*0780*/  @!P3 SEL R8, R12, R13, !P1 ;  /* 0x0000000d0c08b207 */ /* 0x000fe40004800000 */
[----:B------:R-:W-:Y:S02]  /*0790*/  CS2R R12, SRZ ;  /* 0x00000000000c7805 */ /* 0x000fe4000001ff00 */
[----:B------:R-:W-:-:S04]  /*07a0*/  CS2R R18, SRZ ;  /* 0x0000000000127805 */ /* 0x000fc8000001ff00 */
[----:B------:R-:W3:Y:S04]  /*07b0*/  @!P6 LDG.E.128 R12, desc[UR4][R32.64+-0x20000] ;  /* 0xfe000004200ce981 */ /* 0x000ee8000c1e1d00 */
[----:B------:R-:W4:Y:S01]  /*07c0*/  @P4 LDG.E.128 R16, desc[UR4][R30.64+-0x40000] ;  /* 0xfc0000041e104981 */ /* 0x000f22000c1e1d00 */
[----:B--2---:R-:W-:Y:S02]  /*07d0*/  SEL R4, R4, RZ, !P0 ;  /* 0x000000ff04047207 */ /* 0x004fe40004000000 */
[----:B------:R-:W-:Y:S02]  /*07e0*/  SEL R5, R5, RZ, !P0 ;  /* 0x000000ff05057207 */ /* 0x000fe40004000000 */
[----:B------:R-:W-:Y:S02]  /*07f0*/  SEL R27, R27, RZ, !P0 ;  /* 0x000000ff1b1b7207 */ /* 0x000fe40004000000 */
[----:B------:R-:W-:-:S03]  /*0800*/  SEL R26, R26, RZ, !P0 ;  /* 0x000000ff1a1a7207 */ /* 0x000fc60004000000 */
[----:B------:R-:W-:Y:S02]  /*0810*/  FADD R4, R4, R27 ;  /* 0x0000001b04047221 */ /* 0x000fe40000000000 */
[----:B------:R-:W-:Y:S02]  /*0820*/  FADD R5, R5, R26 ;  /* 0x0000001a05057221 */ /* 0x000fe40000000000 */
[----:B------:R-:W1:Y:S01]  /*0830*/  LDC.64 R26, c[0x0][0x230] ;  /* 0x00008c00ff1a7b82 */ /* 0x000e620000000a00 */
[----:B------:R-:W-:Y:S02]  /*0840*/  ISETP.GE.AND P5, PT, R28, 0x40, PT ;  /* 0x000000401c00780c */ /* 0x000fe40003fa6270 */
[----:B------:R-:W-:Y:S02]  /*0850*/  SEL R6, R6, RZ, !P0 ;  /* 0x000000ff06067207 */ /* 0x000fe40004000000 */
[----:B------:R-:W-:Y:S02]  /*0860*/  SEL R25, R25, RZ, !P0 ;  /* 0x000000ff19197207 */ /* 0x000fe40004000000 */
[----:B------:R-:W-:-:S02]  /*0870*/  SEL R7, R7, RZ, !P0 ;  /* 0x000000ff07077207 */ /* 0x000fc40004000000 */
[----:B------:R-:W-:Y:S01]  /*0880*/  SEL R2, R2, RZ, !P0 ;  /* 0x000000ff02027207 */ /* 0x000fe20004000000 */
[----:B------:R-:W-:-:S04]  /*0890*/  FADD R6, R6, R25 ;  /* 0x0000001906067221 */ /* 0x000fc80000000000 */
[----:B------:R-:W-:Y:S01]  /*08a0*/  FADD R2, R7, R2 ;  /* 0x0000000207027221 */ /* 0x000fe20000000000 */
[----:B------:R-:W-:Y:S02]  /*08b0*/  SEL R9, R9, RZ, P2 ;  /* 0x000000ff09097207 */ /* 0x000fe40001000000 */
[----:B------:R-:W-:Y:S02]  /*08c0*/  SEL R10, R10, RZ, P2 ;  /* 0x000000ff0a0a7207 */ /* 0x000fe40001000000 */
[----:B------:R-:W-:Y:S01]  /*08d0*/  SEL R11, R11, RZ, P2 ;  /* 0x000000ff0b0b7207 */ /* 0x000fe20001000000 */
[----:B-1----:R-:W-:Y:S01]  /*08e0*/  IMAD.WIDE R26, R0, 0x4, R26 ;  /* 0x00000004001a7825 */ /* 0x002fe200078e021a */
[----:B------:R-:W-:Y:S02]  /*08f0*/  @!P3 SEL R9, R3, R22, !P1 ;  /* 0x000000160309b207 */ /* 0x000fe40004800000 */
[----:B------:R-:W-:Y:S02]  /*0900*/  @!P3 SEL R10, R20, R23, !P1 ;  /* 0x00000017140ab207 */ /* 0x000fe40004800000 */
[----:B------:R-:W-:-:S05]  /*0910*/  @!P3 SEL R11, R21, R24, !P1 ;  /* 0x00000018150bb207 */ /* 0x000fca0004800000 */
[----:B------:R-:W-:Y:S01]  /*0920*/  STG.E.128 desc[UR4][R26.64], R8 ;  /* 0x000000081a007986 */ /* 0x000fe2000c101d04 */
[----:B---3--:R-:W-:Y:S02]  /*0930*/  SEL R0, R13, RZ, !P6 ;  /* 0x000000ff0d007207 */ /* 0x008fe40007000000 */
[----:B------:R-:W-:Y:S02]  /*0940*/  SEL R7, R12, RZ, !P6 ;  /* 0x000000ff0c077207 */ /* 0x000fe40007000000 */
[----:B------:R-:W-:Y:S02]  /*0950*/  SEL R13, R14, RZ, !P6 ;  /* 0x000000ff0e0d7207 */ /* 0x000fe40007000000 */
[----:B------:R-:W-:Y:S02]  /*0960*/  SEL R15, R15, RZ, !P6 ;  /* 0x000000ff0f0f7207 */ /* 0x000fe40007000000 */
[----:B----4-:R-:W-:Y:S02]  /*0970*/  SEL R16, R16, RZ, P4 ;  /* 0x000000ff10107207 */ /* 0x010fe40002000000 */
[----:B------:R-:W-:-:S02]  /*0980*/  SEL R17, R17, RZ, P4 ;  /* 0x000000ff11117207 */ /* 0x000fc40002000000 */
[----:B------:R-:W-:Y:S02]  /*0990*/  SEL R18, R18, RZ, P4 ;  /* 0x000000ff12127207 */ /* 0x000fe40002000000 */
[----:B------:R-:W-:Y:S02]  /*09a0*/  SEL R19, R19, RZ, P4 ;  /* 0x000000ff13137207 */ /* 0x000fe40002000000 */
[----:B------:R-:W-:Y:S02]  /*09b0*/  @!P5 SEL R16, R4, R7, !P0 ;  /* 0x000000070410d207 */ /* 0x000fe40004000000 */
[----:B------:R-:W-:Y:S02]  /*09c0*/  @!P5 SEL R17, R5, R0, !P0 ;  /* 0x000000000511d207 */ /* 0x000fe40004000000 */
[----:B------:R-:W-:Y:S02]  /*09d0*/  @!P5 SEL R18, R6, R13, !P0 ;  /* 0x0000000d0612d207 */ /* 0x000fe40004000000 */
[----:B------:R-:W-:-:S05]  /*09e0*/  @!P5 SEL R19, R2, R15, !P0 ;  /* 0x0000000f0213d207 */ /* 0x000fca0004000000 */
[----:B------:R-:W-:Y:S01]  /*09f0*/  STG.E.128 desc[UR4][R26.64+0x800], R16 ;  /* 0x000800101a007986 */ /* 0x000fe2000c101d04 */
[----:B------:R-:W-:Y:S05]  /*0a00*/  EXIT ;  /* 0x000000000000794d */ /* 0x000fea0003800000 */
.L_x_0:
[----:B------:R-:W-:-:S00]  /*0a10*/  BRA `(.L_x_0) ;  /* 0xfffffffc00fc7947 */ /* 0x000fc0000383ffff */
[----:B------:R-:W-:-:S00]  /*0a20*/  NOP ;  /* 0x0000000000007918 */ /* 0x000fc00000000000 */
        /* <DEDUP_REMOVED lines=13> */
.L_x_1:


//--------------------- .nv.constant0.triton_poi_fused_cat_21 --------------------------
	.section	.nv.constant0.triton_poi_fused_cat_21,"a",@progbits
	.sectionflags	@""
	.align	4
.nv.constant0.triton_poi_fused_cat_21:
	.zero		572
